//
// Generated by NVIDIA NVVM Compiler
//
// Compiler Build ID: CL-36424714
// Cuda compilation tools, release 13.0, V13.0.88
// Based on NVVM 20.0.0
//

.version 9.0
.target sm_100
.address_size 64

	// .globl	_Z24kernelIncreaseBrightnessPiS_i

.visible .entry _Z24kernelIncreaseBrightnessPiS_i(
	.param .u64 .ptr .align 1 _Z24kernelIncreaseBrightnessPiS_i_param_0,
	.param .u64 .ptr .align 1 _Z24kernelIncreaseBrightnessPiS_i_param_1,
	.param .u32 _Z24kernelIncreaseBrightnessPiS_i_param_2
)
{
	.reg .pred 	%p<5>;
	.reg .b32 	%r<17>;
	.reg .b64 	%rd<11>;

	ld.param.u64 	%rd2, [_Z24kernelIncreaseBrightnessPiS_i_param_0];
	ld.param.u64 	%rd3, [_Z24kernelIncreaseBrightnessPiS_i_param_1];
	ld.param.u32 	%r3, [_Z24kernelIncreaseBrightnessPiS_i_param_2];
	cvta.to.global.u64 	%rd1, %rd3;
	mov.u32 	%r4, %tid.x;
	mov.u32 	%r5, %ctaid.x;
	mov.u32 	%r6, %ntid.x;
	mad.lo.s32 	%r7, %r5, %r6, %r4;
	mov.u32 	%r8, %tid.y;
	mov.u32 	%r9, %ctaid.y;
	mov.u32 	%r10, %ntid.y;
	mad.lo.s32 	%r11, %r9, %r10, %r8;
	mov.u32 	%r13, %nctaid.x;
	mul.lo.s32 	%r14, %r13, %r6;
	mad.lo.s32 	%r1, %r14, %r11, %r7;
	setp.gt.s32 	%p1, %r7, 63;
	setp.gt.u32 	%p2, %r11, 63;
	or.pred  	%p3, %p1, %p2;
	@%p3 bra 	$L__BB0_4;
	cvta.to.global.u64 	%rd4, %rd2;
	mul.wide.s32 	%rd5, %r1, 4;
	add.s64 	%rd6, %rd4, %rd5;
	ld.global.u32 	%r15, [%rd6];
	add.s32 	%r2, %r15, %r3;
	setp.lt.s32 	%p4, %r2, 256;
	@%p4 bra 	$L__BB0_3;
	add.s64 	%rd10, %rd1, %rd5;
	mov.b32 	%r16, 255;
	st.global.u32 	[%rd10], %r16;
	bra.uni 	$L__BB0_4;
$L__BB0_3:
	add.s64 	%rd8, %rd1, %rd5;
	st.global.u32 	[%rd8], %r2;
$L__BB0_4:
	ret;

}


// ===== COMPILED SASS (sm_100) =====

	.target	sm_100

	.elftype	@"ET_EXEC"


//--------------------- .note.nv.tkinfo           --------------------------
	.section	.note.nv.tkinfo,"",@"SHT_NOTE"
	.sectionflags	@"SHF_NOTE_NV_TKINFO"
	.tkinfo
        /*0018*/ 	.word	0x00000002
        /*0030*/ 	.string	""
        /*0030*/ 	.string	"ptxas"
        /*0030*/ 	.string	"Cuda compilation tools, release 13.0, V13.0.88"
        /*0030*/ 	.string	"Build cuda_13.0.r13.0/compiler.36424714_0"
        /*0030*/ 	.string	"-arch sm_100 -m 64 "



//--------------------- .note.nv.cuinfo           --------------------------
	.section	.note.nv.cuinfo,"",@"SHT_NOTE"
	.sectionflags	@"SHF_NOTE_NV_CUINFO"
        /*0018*/ 	.short	0x0002
        /*001a*/ 	.short	0x0064
        /*001c*/ 	.short	0x0082
	.zero		2


//--------------------- .nv.info                  --------------------------
	.section	.nv.info,"",@"SHT_CUDA_INFO"
	.align	4


	//----- nvinfo : EIATTR_REGCOUNT
	.align		4
        /*0000*/ 	.byte	0x04, 0x2f
        /*0002*/ 	.short	(.L_1 - .L_0)
	.align		4
.L_0:
        /*0004*/ 	.word	index@(_Z24kernelIncreaseBrightnessPiS_i)
        /*0008*/ 	.word	0x0000000e


	//----- nvinfo : EIATTR_FRAME_SIZE
	.align		4
.L_1:
        /*000c*/ 	.byte	0x04, 0x11
        /*000e*/ 	.short	(.L_3 - .L_2)
	.align		4
.L_2:
        /*0010*/ 	.word	index@(_Z24kernelIncreaseBrightnessPiS_i)
        /*0014*/ 	.word	0x00000000


	//----- nvinfo : EIATTR_MIN_STACK_SIZE
	.align		4
.L_3:
        /*0018*/ 	.byte	0x04, 0x12
        /*001a*/ 	.short	(.L_5 - .L_4)
	.align		4
.L_4:
        /*001c*/ 	.word	index@(_Z24kernelIncreaseBrightnessPiS_i)
        /*0020*/ 	.word	0x00000000
.L_5:


//--------------------- .nv.compat                --------------------------
	.section	.nv.compat,"",@"SHT_CUDA_COMPAT_INFO"
	.align	4
        /*0000*/ 	.byte	0x02, 0x09, 0x00, 0x00, 0x02, 0x02, 0x01, 0x00, 0x02, 0x05, 0x05, 0x00, 0x03, 0x07, 0x01, 0x01
        /*0010*/ 	.byte	0x02, 0x03, 0x00, 0x00, 0x02, 0x06, 0x01, 0x00, 0x04, 0x0b, 0x08, 0x00, 0x09, 0x00, 0x00, 0x00
        /*0020*/ 	.byte	0x00, 0x00, 0x00, 0x00


//--------------------- .nv.info._Z24kernelIncreaseBrightnessPiS_i --------------------------
	.section	.nv.info._Z24kernelIncreaseBrightnessPiS_i,"",@"SHT_CUDA_INFO"
	.sectionflags	@""
	.align	4


	//----- nvinfo : EIATTR_CUDA_API_VERSION
	.align		4
        /*0000*/ 	.byte	0x04, 0x37
        /*0002*/ 	.short	(.L_7 - .L_6)
.L_6:
        /*0004*/ 	.word	0x00000082


	//----- nvinfo : EIATTR_KPARAM_INFO
	.align		4
.L_7:
        /*0008*/ 	.byte	0x04, 0x17
        /*000a*/ 	.short	(.L_9 - .L_8)
.L_8:
        /*000c*/ 	.word	0x00000000
        /*0010*/ 	.short	0x0002
        /*0012*/ 	.short	0x0010
        /*0014*/ 	.byte	0x00, 0xf0, 0x11, 0x00


	//----- nvinfo : EIATTR_KPARAM_INFO
	.align		4
.L_9:
        /*0018*/ 	.byte	0x04, 0x17
        /*001a*/ 	.short	(.L_11 - .L_10)
.L_10:
        /*001c*/ 	.word	0x00000000
        /*0020*/ 	.short	0x0001
        /*0022*/ 	.short	0x0008
        /*0024*/ 	.byte	0x00, 0xf5, 0x21, 0x00


	//----- nvinfo : EIATTR_KPARAM_INFO
	.align		4
.L_11:
        /*0028*/ 	.byte	0x04, 0x17
        /*002a*/ 	.short	(.L_13 - .L_12)
.L_12:
        /*002c*/ 	.word	0x00000000
        /*0030*/ 	.short	0x0000
        /*0032*/ 	.short	0x0000
        /*0034*/ 	.byte	0x00, 0xf5, 0x21, 0x00


	//----- nvinfo : EIATTR_SPARSE_MMA_MASK
	.align		4
.L_13:
        /*0038*/ 	.byte	0x03, 0x50
        /*003a*/ 	.short	0x0000


	//----- nvinfo : EIATTR_MAXREG_COUNT
	.align		4
        /*003c*/ 	.byte	0x03, 0x1b
        /*003e*/ 	.short	0x00ff


	//----- nvinfo : EIATTR_MERCURY_ISA_VERSION
	.align		4
        /*0040*/ 	.byte	0x03, 0x5f
        /*0042*/ 	.short	0x0101


	//----- nvinfo : EIATTR_VRC_CTA_INIT_COUNT
	.align		4
        /*0044*/ 	.byte	0x02, 0x4a
	.zero		1
	.zero		1


	//----- nvinfo : EIATTR_EXIT_INSTR_OFFSETS
	.align		4
        /*0048*/ 	.byte	0x04, 0x1c
        /*004a*/ 	.short	(.L_15 - .L_14)


	//   ....[0]....
.L_14:
        /*004c*/ 	.word	0x000000d0


	//   ....[1]....
        /*0050*/ 	.word	0x000001a0


	//   ....[2]....
        /*0054*/ 	.word	0x000001e0


	//----- nvinfo : EIATTR_CBANK_PARAM_SIZE
	.align		4
.L_15:
        /*0058*/ 	.byte	0x03, 0x19
        /*005a*/ 	.short	0x0014


	//----- nvinfo : EIATTR_PARAM_CBANK
	.align		4
        /*005c*/ 	.byte	0x04, 0x0a
        /*005e*/ 	.short	(.L_17 - .L_16)
	.align		4
.L_16:
        /*0060*/ 	.word	index@(.nv.constant0._Z24kernelIncreaseBrightnessPiS_i)
        /*0064*/ 	.short	0x0380
        /*0066*/ 	.short	0x0014


	//----- nvinfo : EIATTR_SW_WAR
	.align		4
.L_17:
        /*0068*/ 	.byte	0x04, 0x36
        /*006a*/ 	.short	(.L_19 - .L_18)
.L_18:
        /*006c*/ 	.word	0x00000008
.L_19:


//--------------------- .nv.callgraph             --------------------------
	.section	.nv.callgraph,"",@"SHT_CUDA_CALLGRAPH"
	.align	4
	.sectionentsize	8
	.align		4
        /*0000*/ 	.word	0x00000000
	.align		4
        /*0004*/ 	.word	0xffffffff
	.align		4
        /*0008*/ 	.word	0x00000000
	.align		4
        /*000c*/ 	.word	0xfffffffe
	.align		4
        /*0010*/ 	.word	0x00000000
	.align		4
        /*0014*/ 	.word	0xfffffffd
	.align		4
        /*0018*/ 	.word	0x00000000
	.align		4
        /*001c*/ 	.word	0xfffffffc


//--------------------- .text._Z24kernelIncreaseBrightnessPiS_i --------------------------
	.section	.text._Z24kernelIncreaseBrightnessPiS_i,"ax",@progbits
	.align	128
        .global         _Z24kernelIncreaseBrightnessPiS_i
        .type           _Z24kernelIncreaseBrightnessPiS_i,@function
        .size           _Z24kernelIncreaseBrightnessPiS_i,(.L_x_1 - _Z24kernelIncreaseBrightnessPiS_i)
        .other          _Z24kernelIncreaseBrightnessPiS_i,@"STO_CUDA_ENTRY STV_DEFAULT"
_Z24kernelIncreaseBrightnessPiS_i:
.text._Z24kernelIncreaseBrightnessPiS_i:
[----:B------:R-:W-:Y:S01]  /*0000*/  LDC R1, c[0x0][0x37c] ;  /* 0x0000df00ff017b82 */ /* 0x000fe20000000800 */
[----:B------:R-:W0:Y:S07]  /*0010*/  S2R R5, SR_TID.Y ;  /* 0x0000000000057919 */ /* 0x000e2e0000002200 */
[----:B------:R-:W1:Y:S01]  /*0020*/  LDC R3, c[0x0][0x360] ;  /* 0x0000d800ff037b82 */ /* 0x000e620000000800 */
[----:B------:R-:W2:Y:S07]  /*0030*/  S2R R0, SR_TID.X ;  /* 0x0000000000007919 */ /* 0x000eae0000002100 */
[----:B------:R-:W0:Y:S08]  /*0040*/  S2UR UR5, SR_CTAID.Y ;  /* 0x00000000000579c3 */ /* 0x000e300000002600 */
[----:B------:R-:W0:Y:S01]  /*0050*/  LDC R2, c[0x0][0x364] ;  /* 0x0000d900ff027b82 */ /* 0x000e220000000800 */
[----:B------:R-:W1:Y:S07]  /*0060*/  LDCU UR6, c[0x0][0x370] ;  /* 0x00006e00ff0677ac */ /* 0x000e6e0008000800 */
[----:B------:R-:W2:Y:S01]  /*0070*/  S2UR UR4, SR_CTAID.X ;  /* 0x00000000000479c3 */ /* 0x000ea20000002500 */
[----:B-1----:R-:W-:-:S02]  /*0080*/  IMAD R4, R3, UR6, RZ ;  /* 0x0000000603047c24 */ /* 0x002fc4000f8e02ff */
[----:B0-----:R-:W-:-:S05]  /*0090*/  IMAD R5, R2, UR5, R5 ;  /* 0x0000000502057c24 */ /* 0x001fca000f8e0205 */
[----:B------:R-:W-:Y:S01]  /*00a0*/  ISETP.GT.U32.AND P0, PT, R5, 0x3f, PT ;  /* 0x0000003f0500780c */ /* 0x000fe20003f04070 */
[----:B--2---:R-:W-:-:S05]  /*00b0*/  IMAD R0, R3, UR4, R0 ;  /* 0x0000000403007c24 */ /* 0x004fca000f8e0200 */
[----:B------:R-:W-:-:S13]  /*00c0*/  ISETP.GT.OR P0, PT, R0, 0x3f, P0 ;  /* 0x0000003f0000780c */ /* 0x000fda0000704670 */
[----:B------:R-:W-:Y:S05]  /*00d0*/  @P0 EXIT ;  /* 0x000000000000094d */ /* 0x000fea0003800000 */
[----:B------:R-:W0:Y:S01]  /*00e0*/  LDC.64 R2, c[0x0][0x380] ;  /* 0x0000e000ff027b82 */ /* 0x000e220000000a00 */
[----:B------:R-:W1:Y:S01]  /*00f0*/  LDCU.64 UR4, c[0x0][0x358] ;  /* 0x00006b00ff0477ac */ /* 0x000e620008000a00 */
[----:B------:R-:W-:Y:S01]  /*0100*/  IMAD R7, R5, R4, R0 ;  /* 0x0000000405077224 */ /* 0x000fe200078e0200 */
[----:B------:R-:W2:Y:S03]  /*0110*/  LDCU UR6, c[0x0][0x390] ;  /* 0x00007200ff0677ac */ /* 0x000ea60008000800 */
[----:B0-----:R-:W-:-:S06]  /*0120*/  IMAD.WIDE R2, R7, 0x4, R2 ;  /* 0x0000000407027825 */ /* 0x001fcc00078e0202 */
[----:B-1----:R-:W2:Y:S02]  /*0130*/  LDG.E R2, desc[UR4][R2.64] ;  /* 0x0000000402027981 */ /* 0x002ea4000c1e1900 */
[----:B--2---:R-:W-:-:S04]  /*0140*/  IADD3 R9, PT, PT, R2, UR6, RZ ;  /* 0x0000000602097c10 */ /* 0x004fc8000fffe0ff */
[----:B------:R-:W-:-:S13]  /*0150*/  ISETP.GE.AND P0, PT, R9, 0x100, PT ;  /* 0x000001000900780c */ /* 0x000fda0003f06270 */
[----:B------:R-:W0:Y:S01]  /*0160*/  @P0 LDC.64 R4, c[0x0][0x388] ;  /* 0x0000e200ff040b82 */ /* 0x000e220000000a00 */
[----:B------:R-:W-:Y:S01]  /*0170*/  @P0 MOV R11, 0xff ;  /* 0x000000ff000b0802 */ /* 0x000fe20000000f00 */
[----:B0-----:R-:W-:-:S05]  /*0180*/  @P0 IMAD.WIDE R4, R7, 0x4, R4 ;  /* 0x0000000407040825 */ /* 0x001fca00078e0204 */
[----:B------:R0:W-:Y:S01]  /*0190*/  @P0 STG.E desc[UR4][R4.64], R11 ;  /* 0x0000000b04000986 */ /* 0x0001e2000c101904 */
[----:B------:R-:W-:Y:S05]  /*01a0*/  @P0 EXIT ;  /* 0x000000000000094d */ /* 0x000fea0003800000 */
[----:B------:R-:W1:Y:S02]  /*01b0*/  LDC.64 R2, c[0x0][0x388] ;  /* 0x0000e200ff027b82 */ /* 0x000e640000000a00 */
[----:B-1----:R-:W-:-:S05]  /*01c0*/  IMAD.WIDE R2, R7, 0x4, R2 ;  /* 0x0000000407027825 */ /* 0x002fca00078e0202 */
[----:B------:R-:W-:Y:S01]  /*01d0*/  STG.E desc[UR4][R2.64], R9 ;  /* 0x0000000902007986 */ /* 0x000fe2000c101904 */
[----:B------:R-:W-:Y:S05]  /*01e0*/  EXIT ;  /* 0x000000000000794d */ /* 0x000fea0003800000 */
.L_x_0:
[----:B------:R-:W-:-:S00]  /*01f0*/  BRA `(.L_x_0) ;  /* 0xfffffffc00fc7947 */ /* 0x000fc0000383ffff */
[----:B------:R-:W-:-:S00]  /*0200*/  NOP ;  /* 0x0000000000007918 */ /* 0x000fc00000000000 */
[----:B------:R-:W-:-:S00]  /*0210*/  NOP ;  /* 0x0000000000007918 */ /* 0x000fc00000000000 */
[----:B------:R-:W-:-:S00]  /*0220*/  NOP ;  /* 0x0000000000007918 */ /* 0x000fc00000000000 */
[----:B------:R-:W-:-:S00]  /*0230*/  NOP ;  /* 0x0000000000007918 */ /* 0x000fc00000000000 */
[----:B------:R-:W-:-:S00]  /*0240*/  NOP ;  /* 0x0000000000007918 */ /* 0x000fc00000000000 */
[----:B------:R-:W-:-:S00]  /*0250*/  NOP ;  /* 0x0000000000007918 */ /* 0x000fc00000000000 */
[----:B------:R-:W-:-:S00]  /*0260*/  NOP ;  /* 0x0000000000007918 */ /* 0x000fc00000000000 */
[----:B------:R-:W-:-:S00]  /*0270*/  NOP ;  /* 0x0000000000007918 */ /* 0x000fc00000000000 */
.L_x_1:


//--------------------- .nv.shared.reserved.0     --------------------------
	.section	.nv.shared.reserved.0,"aw",@nobits
	.weak		__nv_reservedSMEM_offset_0_alias
	.size		__nv_reservedSMEM_offset_0_alias, 0, 64
	.other		__nv_reservedSMEM_offset_0_alias,@"STO_CUDA_RESERVED_SHARED STV_DEFAULT"
__nv_reservedSMEM_offset_0_alias:
	.zero		0
	.zero		64


//--------------------- .nv.constant0._Z24kernelIncreaseBrightnessPiS_i --------------------------
	.section	.nv.constant0._Z24kernelIncreaseBrightnessPiS_i,"a",@progbits
	.sectionflags	@""
	.align	4
.nv.constant0._Z24kernelIncreaseBrightnessPiS_i:
	.zero		916


//--------------------- SYMBOLS --------------------------

	.type		.nv.reservedSmem.offset0,@object
	.size		.nv.reservedSmem.offset0,0x4
